//
// Generated by NVIDIA NVVM Compiler
//
// Compiler Build ID: CL-36424714
// Cuda compilation tools, release 13.0, V13.0.88
// Based on NVVM 20.0.0
//

.version 9.0
.target sm_100
.address_size 64

	// .globl	_Z15BlockGemmKernelPKfS0_Pfi
// _ZZ15BlockGemmKernelPKfS0_PfiE2As has been demoted
// _ZZ15BlockGemmKernelPKfS0_PfiE2Bs has been demoted

.visible .entry _Z15BlockGemmKernelPKfS0_Pfi(
	.param .u64 .ptr .align 1 _Z15BlockGemmKernelPKfS0_Pfi_param_0,
	.param .u64 .ptr .align 1 _Z15BlockGemmKernelPKfS0_Pfi_param_1,
	.param .u64 .ptr .align 1 _Z15BlockGemmKernelPKfS0_Pfi_param_2,
	.param .u32 _Z15BlockGemmKernelPKfS0_Pfi_param_3
)
{
	.reg .pred 	%p<8>;
	.reg .b32 	%r<43>;
	.reg .b32 	%f<111>;
	.reg .b64 	%rd<13>;
	// demoted variable
	.shared .align 4 .b8 _ZZ15BlockGemmKernelPKfS0_PfiE2As[4096];
	// demoted variable
	.shared .align 4 .b8 _ZZ15BlockGemmKernelPKfS0_PfiE2Bs[4096];
	ld.param.u64 	%rd4, [_Z15BlockGemmKernelPKfS0_Pfi_param_0];
	ld.param.u64 	%rd5, [_Z15BlockGemmKernelPKfS0_Pfi_param_1];
	ld.param.u64 	%rd6, [_Z15BlockGemmKernelPKfS0_Pfi_param_2];
	ld.param.u32 	%r24, [_Z15BlockGemmKernelPKfS0_Pfi_param_3];
	mov.u32 	%r25, %ctaid.y;
	shl.b32 	%r26, %r25, 5;
	mov.u32 	%r40, %tid.y;
	add.s32 	%r2, %r26, %r40;
	mov.u32 	%r27, %ctaid.x;
	shl.b32 	%r3, %r27, 5;
	mov.u32 	%r38, %tid.x;
	add.s32 	%r5, %r3, %r38;
	setp.lt.s32 	%p1, %r24, 1;
	mov.f32 	%f110, 0f00000000;
	@%p1 bra 	$L__BB0_7;
	add.s32 	%r28, %r24, 31;
	shr.u32 	%r29, %r28, 5;
	shl.b32 	%r30, %r40, 7;
	mov.u32 	%r31, _ZZ15BlockGemmKernelPKfS0_PfiE2As;
	add.s32 	%r6, %r31, %r30;
	shl.b32 	%r32, %r38, 2;
	add.s32 	%r7, %r6, %r32;
	mov.u32 	%r33, _ZZ15BlockGemmKernelPKfS0_PfiE2Bs;
	add.s32 	%r9, %r33, %r32;
	add.s32 	%r8, %r9, %r30;
	neg.s32 	%r42, %r29;
	mad.lo.s32 	%r34, %r40, %r24, %r38;
	add.s32 	%r41, %r34, %r3;
	shl.b32 	%r12, %r24, 5;
	mad.lo.s32 	%r39, %r24, %r2, %r38;
	cvta.to.global.u64 	%rd1, %rd4;
	cvta.to.global.u64 	%rd2, %rd5;
	mov.f32 	%f110, 0f00000000;
$L__BB0_2:
	setp.ge.u32 	%p2, %r2, %r24;
	mul.wide.s32 	%rd7, %r39, 4;
	add.s64 	%rd3, %rd1, %rd7;
	setp.ge.s32 	%p3, %r38, %r24;
	mov.f32 	%f108, 0f00000000;
	or.pred  	%p4, %p2, %p3;
	@%p4 bra 	$L__BB0_4;
	ld.global.nc.f32 	%f108, [%rd3];
$L__BB0_4:
	st.shared.f32 	[%r7], %f108;
	mov.f32 	%f109, 0f00000000;
	max.s32 	%r35, %r5, %r40;
	setp.ge.s32 	%p5, %r35, %r24;
	@%p5 bra 	$L__BB0_6;
	mul.wide.s32 	%rd8, %r41, 4;
	add.s64 	%rd9, %rd2, %rd8;
	ld.global.nc.f32 	%f109, [%rd9];
$L__BB0_6:
	st.shared.f32 	[%r8], %f109;
	bar.sync 	0;
	ld.shared.f32 	%f12, [%r6];
	ld.shared.f32 	%f13, [%r9];
	fma.rn.f32 	%f14, %f12, %f13, %f110;
	ld.shared.f32 	%f15, [%r6+4];
	ld.shared.f32 	%f16, [%r9+128];
	fma.rn.f32 	%f17, %f15, %f16, %f14;
	ld.shared.f32 	%f18, [%r6+8];
	ld.shared.f32 	%f19, [%r9+256];
	fma.rn.f32 	%f20, %f18, %f19, %f17;
	ld.shared.f32 	%f21, [%r6+12];
	ld.shared.f32 	%f22, [%r9+384];
	fma.rn.f32 	%f23, %f21, %f22, %f20;
	ld.shared.f32 	%f24, [%r6+16];
	ld.shared.f32 	%f25, [%r9+512];
	fma.rn.f32 	%f26, %f24, %f25, %f23;
	ld.shared.f32 	%f27, [%r6+20];
	ld.shared.f32 	%f28, [%r9+640];
	fma.rn.f32 	%f29, %f27, %f28, %f26;
	ld.shared.f32 	%f30, [%r6+24];
	ld.shared.f32 	%f31, [%r9+768];
	fma.rn.f32 	%f32, %f30, %f31, %f29;
	ld.shared.f32 	%f33, [%r6+28];
	ld.shared.f32 	%f34, [%r9+896];
	fma.rn.f32 	%f35, %f33, %f34, %f32;
	ld.shared.f32 	%f36, [%r6+32];
	ld.shared.f32 	%f37, [%r9+1024];
	fma.rn.f32 	%f38, %f36, %f37, %f35;
	ld.shared.f32 	%f39, [%r6+36];
	ld.shared.f32 	%f40, [%r9+1152];
	fma.rn.f32 	%f41, %f39, %f40, %f38;
	ld.shared.f32 	%f42, [%r6+40];
	ld.shared.f32 	%f43, [%r9+1280];
	fma.rn.f32 	%f44, %f42, %f43, %f41;
	ld.shared.f32 	%f45, [%r6+44];
	ld.shared.f32 	%f46, [%r9+1408];
	fma.rn.f32 	%f47, %f45, %f46, %f44;
	ld.shared.f32 	%f48, [%r6+48];
	ld.shared.f32 	%f49, [%r9+1536];
	fma.rn.f32 	%f50, %f48, %f49, %f47;
	ld.shared.f32 	%f51, [%r6+52];
	ld.shared.f32 	%f52, [%r9+1664];
	fma.rn.f32 	%f53, %f51, %f52, %f50;
	ld.shared.f32 	%f54, [%r6+56];
	ld.shared.f32 	%f55, [%r9+1792];
	fma.rn.f32 	%f56, %f54, %f55, %f53;
	ld.shared.f32 	%f57, [%r6+60];
	ld.shared.f32 	%f58, [%r9+1920];
	fma.rn.f32 	%f59, %f57, %f58, %f56;
	ld.shared.f32 	%f60, [%r6+64];
	ld.shared.f32 	%f61, [%r9+2048];
	fma.rn.f32 	%f62, %f60, %f61, %f59;
	ld.shared.f32 	%f63, [%r6+68];
	ld.shared.f32 	%f64, [%r9+2176];
	fma.rn.f32 	%f65, %f63, %f64, %f62;
	ld.shared.f32 	%f66, [%r6+72];
	ld.shared.f32 	%f67, [%r9+2304];
	fma.rn.f32 	%f68, %f66, %f67, %f65;
	ld.shared.f32 	%f69, [%r6+76];
	ld.shared.f32 	%f70, [%r9+2432];
	fma.rn.f32 	%f71, %f69, %f70, %f68;
	ld.shared.f32 	%f72, [%r6+80];
	ld.shared.f32 	%f73, [%r9+2560];
	fma.rn.f32 	%f74, %f72, %f73, %f71;
	ld.shared.f32 	%f75, [%r6+84];
	ld.shared.f32 	%f76, [%r9+2688];
	fma.rn.f32 	%f77, %f75, %f76, %f74;
	ld.shared.f32 	%f78, [%r6+88];
	ld.shared.f32 	%f79, [%r9+2816];
	fma.rn.f32 	%f80, %f78, %f79, %f77;
	ld.shared.f32 	%f81, [%r6+92];
	ld.shared.f32 	%f82, [%r9+2944];
	fma.rn.f32 	%f83, %f81, %f82, %f80;
	ld.shared.f32 	%f84, [%r6+96];
	ld.shared.f32 	%f85, [%r9+3072];
	fma.rn.f32 	%f86, %f84, %f85, %f83;
	ld.shared.f32 	%f87, [%r6+100];
	ld.shared.f32 	%f88, [%r9+3200];
	fma.rn.f32 	%f89, %f87, %f88, %f86;
	ld.shared.f32 	%f90, [%r6+104];
	ld.shared.f32 	%f91, [%r9+3328];
	fma.rn.f32 	%f92, %f90, %f91, %f89;
	ld.shared.f32 	%f93, [%r6+108];
	ld.shared.f32 	%f94, [%r9+3456];
	fma.rn.f32 	%f95, %f93, %f94, %f92;
	ld.shared.f32 	%f96, [%r6+112];
	ld.shared.f32 	%f97, [%r9+3584];
	fma.rn.f32 	%f98, %f96, %f97, %f95;
	ld.shared.f32 	%f99, [%r6+116];
	ld.shared.f32 	%f100, [%r9+3712];
	fma.rn.f32 	%f101, %f99, %f100, %f98;
	ld.shared.f32 	%f102, [%r6+120];
	ld.shared.f32 	%f103, [%r9+3840];
	fma.rn.f32 	%f104, %f102, %f103, %f101;
	ld.shared.f32 	%f105, [%r6+124];
	ld.shared.f32 	%f106, [%r9+3968];
	fma.rn.f32 	%f110, %f105, %f106, %f104;
	bar.sync 	0;
	add.s32 	%r42, %r42, 1;
	setp.ne.s32 	%p6, %r42, 0;
	add.s32 	%r41, %r41, %r12;
	add.s32 	%r40, %r40, 32;
	add.s32 	%r39, %r39, 32;
	add.s32 	%r38, %r38, 32;
	@%p6 bra 	$L__BB0_2;
$L__BB0_7:
	max.s32 	%r36, %r2, %r5;
	setp.ge.s32 	%p7, %r36, %r24;
	@%p7 bra 	$L__BB0_9;
	mad.lo.s32 	%r37, %r24, %r2, %r5;
	cvta.to.global.u64 	%rd10, %rd6;
	mul.wide.s32 	%rd11, %r37, 4;
	add.s64 	%rd12, %rd10, %rd11;
	st.global.f32 	[%rd12], %f110;
$L__BB0_9:
	ret;

}


// ===== COMPILED SASS (sm_100) =====

	.target	sm_100

	.elftype	@"ET_EXEC"


//--------------------- .note.nv.tkinfo           --------------------------
	.section	.note.nv.tkinfo,"",@"SHT_NOTE"
	.sectionflags	@"SHF_NOTE_NV_TKINFO"
	.tkinfo
        /*0018*/ 	.word	0x00000002
        /*0030*/ 	.string	""
        /*0030*/ 	.string	"ptxas"
        /*0030*/ 	.string	"Cuda compilation tools, release 13.0, V13.0.88"
        /*0030*/ 	.string	"Build cuda_13.0.r13.0/compiler.36424714_0"
        /*0030*/ 	.string	"-arch sm_100 -m 64 "



//--------------------- .note.nv.cuinfo           --------------------------
	.section	.note.nv.cuinfo,"",@"SHT_NOTE"
	.sectionflags	@"SHF_NOTE_NV_CUINFO"
        /*0018*/ 	.short	0x0002
        /*001a*/ 	.short	0x0064
        /*001c*/ 	.short	0x0082
	.zero		2


//--------------------- .nv.info                  --------------------------
	.section	.nv.info,"",@"SHT_CUDA_INFO"
	.align	4


	//----- nvinfo : EIATTR_REGCOUNT
	.align		4
        /*0000*/ 	.byte	0x04, 0x2f
        /*0002*/ 	.short	(.L_1 - .L_0)
	.align		4
.L_0:
        /*0004*/ 	.word	index@(_Z15BlockGemmKernelPKfS0_Pfi)
        /*0008*/ 	.word	0x00000020


	//----- nvinfo : EIATTR_FRAME_SIZE
	.align		4
.L_1:
        /*000c*/ 	.byte	0x04, 0x11
        /*000e*/ 	.short	(.L_3 - .L_2)
	.align		4
.L_2:
        /*0010*/ 	.word	index@(_Z15BlockGemmKernelPKfS0_Pfi)
        /*0014*/ 	.word	0x00000000


	//----- nvinfo : EIATTR_MIN_STACK_SIZE
	.align		4
.L_3:
        /*0018*/ 	.byte	0x04, 0x12
        /*001a*/ 	.short	(.L_5 - .L_4)
	.align		4
.L_4:
        /*001c*/ 	.word	index@(_Z15BlockGemmKernelPKfS0_Pfi)
        /*0020*/ 	.word	0x00000000
.L_5:


//--------------------- .nv.compat                --------------------------
	.section	.nv.compat,"",@"SHT_CUDA_COMPAT_INFO"
	.align	4
        /*0000*/ 	.byte	0x02, 0x09, 0x00, 0x00, 0x02, 0x02, 0x01, 0x00, 0x02, 0x05, 0x05, 0x00, 0x03, 0x07, 0x01, 0x01
        /*0010*/ 	.byte	0x02, 0x03, 0x00, 0x00, 0x02, 0x06, 0x01, 0x00, 0x04, 0x0b, 0x08, 0x00, 0x09, 0x00, 0x00, 0x00
        /*0020*/ 	.byte	0x00, 0x00, 0x00, 0x00


//--------------------- .nv.info._Z15BlockGemmKernelPKfS0_Pfi --------------------------
	.section	.nv.info._Z15BlockGemmKernelPKfS0_Pfi,"",@"SHT_CUDA_INFO"
	.sectionflags	@""
	.align	4


	//----- nvinfo : EIATTR_CUDA_API_VERSION
	.align		4
        /*0000*/ 	.byte	0x04, 0x37
        /*0002*/ 	.short	(.L_7 - .L_6)
.L_6:
        /*0004*/ 	.word	0x00000082


	//----- nvinfo : EIATTR_KPARAM_INFO
	.align		4
.L_7:
        /*0008*/ 	.byte	0x04, 0x17
        /*000a*/ 	.short	(.L_9 - .L_8)
.L_8:
        /*000c*/ 	.word	0x00000000
        /*0010*/ 	.short	0x0003
        /*0012*/ 	.short	0x0018
        /*0014*/ 	.byte	0x00, 0xf0, 0x11, 0x00


	//----- nvinfo : EIATTR_KPARAM_INFO
	.align		4
.L_9:
        /*0018*/ 	.byte	0x04, 0x17
        /*001a*/ 	.short	(.L_11 - .L_10)
.L_10:
        /*001c*/ 	.word	0x00000000
        /*0020*/ 	.short	0x0002
        /*0022*/ 	.short	0x0010
        /*0024*/ 	.byte	0x00, 0xf5, 0x21, 0x00


	//----- nvinfo : EIATTR_KPARAM_INFO
	.align		4
.L_11:
        /*0028*/ 	.byte	0x04, 0x17
        /*002a*/ 	.short	(.L_13 - .L_12)
.L_12:
        /*002c*/ 	.word	0x00000000
        /*0030*/ 	.short	0x0001
        /*0032*/ 	.short	0x0008
        /*0034*/ 	.byte	0x00, 0xf5, 0x21, 0x00


	//----- nvinfo : EIATTR_KPARAM_INFO
	.align		4
.L_13:
        /*0038*/ 	.byte	0x04, 0x17
        /*003a*/ 	.short	(.L_15 - .L_14)
.L_14:
        /*003c*/ 	.word	0x00000000
        /*0040*/ 	.short	0x0000
        /*0042*/ 	.short	0x0000
        /*0044*/ 	.byte	0x00, 0xf5, 0x21, 0x00


	//----- nvinfo : EIATTR_SPARSE_MMA_MASK
	.align		4
.L_15:
        /*0048*/ 	.byte	0x03, 0x50
        /*004a*/ 	.short	0x0000


	//----- nvinfo : EIATTR_MAXREG_COUNT
	.align		4
        /*004c*/ 	.byte	0x03, 0x1b
        /*004e*/ 	.short	0x00ff


	//----- nvinfo : EIATTR_NUM_BARRIERS
	.align		4
        /*0050*/ 	.byte	0x02, 0x4c
        /*0052*/ 	.byte	0x01
	.zero		1


	//----- nvinfo : EIATTR_MERCURY_ISA_VERSION
	.align		4
        /*0054*/ 	.byte	0x03, 0x5f
        /*0056*/ 	.short	0x0101


	//----- nvinfo : EIATTR_VRC_CTA_INIT_COUNT
	.align		4
        /*0058*/ 	.byte	0x02, 0x4a
	.zero		1
	.zero		1


	//----- nvinfo : EIATTR_EXIT_INSTR_OFFSETS
	.align		4
        /*005c*/ 	.byte	0x04, 0x1c
        /*005e*/ 	.short	(.L_17 - .L_16)


	//   ....[0]....
.L_16:
        /*0060*/ 	.word	0x00000800


	//   ....[1]....
        /*0064*/ 	.word	0x00000850


	//----- nvinfo : EIATTR_CBANK_PARAM_SIZE
	.align		4
.L_17:
        /*0068*/ 	.byte	0x03, 0x19
        /*006a*/ 	.short	0x001c


	//----- nvinfo : EIATTR_PARAM_CBANK
	.align		4
        /*006c*/ 	.byte	0x04, 0x0a
        /*006e*/ 	.short	(.L_19 - .L_18)
	.align		4
.L_18:
        /*0070*/ 	.word	index@(.nv.constant0._Z15BlockGemmKernelPKfS0_Pfi)
        /*0074*/ 	.short	0x0380
        /*0076*/ 	.short	0x001c


	//----- nvinfo : EIATTR_SW_WAR
	.align		4
.L_19:
        /*0078*/ 	.byte	0x04, 0x36
        /*007a*/ 	.short	(.L_21 - .L_20)
.L_20:
        /*007c*/ 	.word	0x00000008
.L_21:


//--------------------- .nv.callgraph             --------------------------
	.section	.nv.callgraph,"",@"SHT_CUDA_CALLGRAPH"
	.align	4
	.sectionentsize	8
	.align		4
        /*0000*/ 	.word	0x00000000
	.align		4
        /*0004*/ 	.word	0xffffffff
	.align		4
        /*0008*/ 	.word	0x00000000
	.align		4
        /*000c*/ 	.word	0xfffffffe
	.align		4
        /*0010*/ 	.word	0x00000000
	.align		4
        /*0014*/ 	.word	0xfffffffd
	.align		4
        /*0018*/ 	.word	0x00000000
	.align		4
        /*001c*/ 	.word	0xfffffffc


//--------------------- .text._Z15BlockGemmKernelPKfS0_Pfi --------------------------
	.section	.text._Z15BlockGemmKernelPKfS0_Pfi,"ax",@progbits
	.align	128
        .global         _Z15BlockGemmKernelPKfS0_Pfi
        .type           _Z15BlockGemmKernelPKfS0_Pfi,@function
        .size           _Z15BlockGemmKernelPKfS0_Pfi,(.L_x_3 - _Z15BlockGemmKernelPKfS0_Pfi)
        .other          _Z15BlockGemmKernelPKfS0_Pfi,@"STO_CUDA_ENTRY STV_DEFAULT"
_Z15BlockGemmKernelPKfS0_Pfi:
.text._Z15BlockGemmKernelPKfS0_Pfi:
[----:B------:R-:W-:Y:S01]  /*0000*/  LDC R1, c[0x0][0x37c] ;  /* 0x0000df00ff017b82 */ /* 0x000fe20000000800 */
[----:B------:R-:W0:Y:S01]  /*0010*/  LDCU UR4, c[0x0][0x398] ;  /* 0x00007300ff0477ac */ /* 0x000e220008000800 */
[----:B------:R-:W1:Y:S01]  /*0020*/  S2R R20, SR_CTAID.Y ;  /* 0x0000000000147919 */ /* 0x000e620000002600 */
[----:B------:R-:W-:Y:S01]  /*0030*/  HFMA2 R25, -RZ, RZ, 0, 0 ;  /* 0x00000000ff197431 */ /* 0x000fe200000001ff */
[----:B------:R-:W2:Y:S01]  /*0040*/  LDCU.64 UR8, c[0x0][0x358] ;  /* 0x00006b00ff0877ac */ /* 0x000ea20008000a00 */
[----:B------:R-:W1:Y:S01]  /*0050*/  S2R R18, SR_TID.Y ;  /* 0x0000000000127919 */ /* 0x000e620000002200 */
[----:B------:R-:W3:Y:S01]  /*0060*/  S2R R4, SR_CTAID.X ;  /* 0x0000000000047919 */ /* 0x000ee20000002500 */
[----:B------:R-:W3:Y:S01]  /*0070*/  S2R R19, SR_TID.X ;  /* 0x0000000000137919 */ /* 0x000ee20000002100 */
[----:B0-----:R-:W-:-:S04]  /*0080*/  MOV R6, UR4 ;  /* 0x0000000400067c02 */ /* 0x001fc80008000f00 */
[----:B------:R-:W-:Y:S02]  /*0090*/  ISETP.GE.AND P0, PT, R6, 0x1, PT ;  /* 0x000000010600780c */ /* 0x000fe40003f06270 */
[----:B-1----:R-:W-:Y:S02]  /*00a0*/  LEA R20, R20, R18, 0x5 ;  /* 0x0000001214147211 */ /* 0x002fe400078e28ff */
[----:B---3--:R-:W-:-:S09]  /*00b0*/  LEA R21, R4, R19, 0x5 ;  /* 0x0000001304157211 */ /* 0x008fd200078e28ff */
[----:B--2---:R-:W-:Y:S05]  /*00c0*/  @!P0 BRA `(.L_x_0) ;  /* 0x0000000400c48947 */ /* 0x004fea0003800000 */
[----:B------:R-:W0:Y:S01]  /*00d0*/  S2UR UR6, SR_CgaCtaId ;  /* 0x00000000000679c3 */ /* 0x000e220000008800 */
[----:B------:R-:W-:Y:S01]  /*00e0*/  UMOV UR4, 0x400 ;  /* 0x0000040000047882 */ /* 0x000fe20000000000 */
[----:B------:R-:W-:Y:S01]  /*00f0*/  IADD3 R2, PT, PT, R6, 0x1f, RZ ;  /* 0x0000001f06027810 */ /* 0x000fe20007ffe0ff */
[----:B------:R-:W-:Y:S01]  /*0100*/  UIADD3 UR5, UPT, UPT, UR4, 0x1000, URZ ;  /* 0x0000100004057890 */ /* 0x000fe2000fffe0ff */
[-CC-:B------:R-:W-:Y:S01]  /*0110*/  IMAD R17, R18, R6.reuse, R19.reuse ;  /* 0x0000000612117224 */ /* 0x180fe200078e0213 */
[----:B------:R-:W-:Y:S01]  /*0120*/  MOV R25, RZ ;  /* 0x000000ff00197202 */ /* 0x000fe20000000f00 */
[----:B------:R-:W-:Y:S01]  /*0130*/  IMAD R7, R20, R6, R19 ;  /* 0x0000000614077224 */ /* 0x000fe200078e0213 */
[----:B------:R-:W-:Y:S01]  /*0140*/  SHF.R.U32.HI R2, RZ, 0x5, R2 ;  /* 0x00000005ff027819 */ /* 0x000fe20000011602 */
[----:B------:R-:W1:Y:S01]  /*0150*/  LDC R0, c[0x0][0x398] ;  /* 0x0000e600ff007b82 */ /* 0x000e620000000800 */
[----:B------:R-:W-:Y:S02]  /*0160*/  LEA R17, R4, R17, 0x5 ;  /* 0x0000001104117211 */ /* 0x000fe400078e28ff */
[----:B------:R-:W-:-:S05]  /*0170*/  IADD3 R16, PT, PT, -R2, RZ, RZ ;  /* 0x000000ff02107210 */ /* 0x000fca0007ffe1ff */
[----:B------:R-:W2:Y:S01]  /*0180*/  LDC.64 R22, c[0x0][0x380] ;  /* 0x0000e000ff167b82 */ /* 0x000ea20000000a00 */
[----:B0-----:R-:W-:Y:S02]  /*0190*/  ULEA UR4, UR6, UR4, 0x18 ;  /* 0x0000000406047291 */ /* 0x001fe4000f8ec0ff */
[----:B------:R-:W-:-:S04]  /*01a0*/  ULEA UR5, UR6, UR5, 0x18 ;  /* 0x0000000506057291 */ /* 0x000fc8000f8ec0ff */
[C---:B------:R-:W-:Y:S02]  /*01b0*/  LEA R5, R18.reuse, UR4, 0x7 ;  /* 0x0000000412057c11 */ /* 0x040fe4000f8e38ff */
[C---:B------:R-:W-:Y:S02]  /*01c0*/  LEA R3, R19.reuse, UR5, 0x2 ;  /* 0x0000000513037c11 */ /* 0x040fe4000f8e10ff */
[----:B------:R-:W-:Y:S02]  /*01d0*/  LEA R4, R19, R5, 0x2 ;  /* 0x0000000513047211 */ /* 0x000fe400078e10ff */
[----:B------:R-:W-:-:S07]  /*01e0*/  LEA R2, R18, R3, 0x7 ;  /* 0x0000000312027211 */ /* 0x000fce00078e38ff */
.L_x_1:
[----:B-1----:R-:W-:Y:S01]  /*01f0*/  MOV R6, R0 ;  /* 0x0000000000067202 */ /* 0x002fe20000000f00 */
[----:B------:R-:W-:Y:S01]  /*0200*/  HFMA2 R29, -RZ, RZ, 0, 0 ;  /* 0x00000000ff1d7431 */ /* 0x000fe200000001ff */
[----:B------:R-:W-:Y:S02]  /*0210*/  VIMNMX R9, PT, PT, R21, R18, !PT ;  /* 0x0000001215097248 */ /* 0x000fe40007fe0100 */
[-C--:B------:R-:W-:Y:S02]  /*0220*/  ISETP.GE.AND P0, PT, R19, R6.reuse, PT ;  /* 0x000000061300720c */ /* 0x080fe40003f06270 */
[-C--:B------:R-:W-:Y:S01]  /*0230*/  ISETP.GE.AND P1, PT, R9, R6.reuse, PT ;  /* 0x000000060900720c */ /* 0x080fe20003f26270 */
[----:B--2---:R-:W-:Y:S01]  /*0240*/  IMAD.WIDE R8, R7, 0x4, R22 ;  /* 0x0000000407087825 */ /* 0x004fe200078e0216 */
[----:B------:R-:W-:Y:S02]  /*0250*/  ISETP.GE.U32.OR P0, PT, R20, R6, P0 ;  /* 0x000000061400720c */ /* 0x000fe40000706470 */
[----:B------:R-:W-:-:S09]  /*0260*/  MOV R24, RZ ;  /* 0x000000ff00187202 */ /* 0x000fd20000000f00 */
[----:B------:R-:W0:Y:S02]  /*0270*/  @!P1 LDC.64 R10, c[0x0][0x388] ;  /* 0x0000e200ff0a9b82 */ /* 0x000e240000000a00 */
[----:B------:R-:W2:Y:S01]  /*0280*/  @!P0 LDG.E.CONSTANT R29, desc[UR8][R8.64] ;  /* 0x00000008081d8981 */ /* 0x000ea2000c1e9900 */
[----:B0-----:R-:W-:-:S05]  /*0290*/  @!P1 IMAD.WIDE R10, R17, 0x4, R10 ;  /* 0x00000004110a9825 */ /* 0x001fca00078e020a */
[----:B------:R-:W3:Y:S04]  /*02a0*/  @!P1 LDG.E.CONSTANT R24, desc[UR8][R10.64] ;  /* 0x000000080a189981 */ /* 0x000ee8000c1e9900 */
[----:B--2---:R-:W-:Y:S04]  /*02b0*/  STS [R4], R29 ;  /* 0x0000001d04007388 */ /* 0x004fe80000000800 */
[----:B---3--:R-:W-:Y:S01]  /*02c0*/  STS [R2], R24 ;  /* 0x0000001802007388 */ /* 0x008fe20000000800 */
[----:B------:R-:W-:Y:S06]  /*02d0*/  BAR.SYNC.DEFER_BLOCKING 0x0 ;  /* 0x0000000000007b1d */ /* 0x000fec0000010000 */
[----:B------:R-:W-:Y:S04]  /*02e0*/  LDS R26, [R3] ;  /* 0x00000000031a7984 */ /* 0x000fe80000000800 */
[----:B------:R-:W0:Y:S04]  /*02f0*/  LDS.128 R12, [R5] ;  /* 0x00000000050c7984 */ /* 0x000e280000000c00 */
[----:B------:R-:W1:Y:S04]  /*0300*/  LDS R28, [R3+0x80] ;  /* 0x00008000031c7984 */ /* 0x000e680000000800 */
[----:B------:R-:W2:Y:S04]  /*0310*/  LDS R27, [R3+0x100] ;  /* 0x00010000031b7984 */ /* 0x000ea80000000800 */
[----:B------:R-:W-:Y:S04]  /*0320*/  LDS.128 R8, [R5+0x10] ;  /* 0x0000100005087984 */ /* 0x000fe80000000c00 */
[----:B------:R-:W-:Y:S01]  /*0330*/  LDS R24, [R3+0x280] ;  /* 0x0002800003187984 */ /* 0x000fe20000000800 */
[----:B0-----:R-:W-:-:S03]  /*0340*/  FFMA R26, R12, R26, R25 ;  /* 0x0000001a0c1a7223 */ /* 0x001fc60000000019 */
[----:B------:R-:W0:Y:S01]  /*0350*/  LDS R12, [R3+0x180] ;  /* 0x00018000030c7984 */ /* 0x000e220000000800 */
[----:B-1----:R-:W-:-:S03]  /*0360*/  FFMA R26, R28, R13, R26 ;  /* 0x0000000d1c1a7223 */ /* 0x002fc6000000001a */
[----:B------:R-:W1:Y:S01]  /*0370*/  LDS R13, [R3+0x200] ;  /* 0x00020000030d7984 */ /* 0x000e620000000800 */
[----:B--2---:R-:W-:-:S03]  /*0380*/  FFMA R27, R27, R14, R26 ;  /* 0x0000000e1b1b7223 */ /* 0x004fc6000000001a */
[----:B------:R-:W2:Y:S01]  /*0390*/  LDS R25, [R3+0x300] ;  /* 0x0003000003197984 */ /* 0x000ea20000000800 */
[----:B0-----:R-:W-:-:S03]  /*03a0*/  FFMA R15, R12, R15, R27 ;  /* 0x0000000f0c0f7223 */ /* 0x001fc6000000001b */
[----:B------:R-:W-:Y:S01]  /*03b0*/  LDS R27, [R3+0x400] ;  /* 0x00040000031b7984 */ /* 0x000fe20000000800 */
[----:B-1----:R-:W-:-:S03]  /*03c0*/  FFMA R13, R8, R13, R15 ;  /* 0x0000000d080d7223 */ /* 0x002fc6000000000f */
[----:B------:R-:W0:Y:S01]  /*03d0*/  LDS R8, [R3+0x380] ;  /* 0x0003800003087984 */ /* 0x000e220000000800 */
[----:B------:R-:W-:-:S03]  /*03e0*/  FFMA R26, R24, R9, R13 ;  /* 0x00000009181a7223 */ /* 0x000fc6000000000d */
[----:B------:R-:W1:Y:S04]  /*03f0*/  LDS.128 R12, [R5+0x20] ;  /* 0x00002000050c7984 */ /* 0x000e680000000c00 */
[----:B------:R-:W3:Y:S01]  /*0400*/  LDS R24, [R3+0x480] ;  /* 0x0004800003187984 */ /* 0x000ee20000000800 */
[----:B--2---:R-:W-:-:S03]  /*0410*/  FFMA R9, R25, R10, R26 ;  /* 0x0000000a19097223 */ /* 0x004fc6000000001a */
[----:B------:R-:W2:Y:S01]  /*0420*/  LDS R25, [R3+0x500] ;  /* 0x0005000003197984 */ /* 0x000ea20000000800 */
[----:B0-----:R-:W-:-:S04]  /*0430*/  FFMA R9, R8, R11, R9 ;  /* 0x0000000b08097223 */ /* 0x001fc80000000009 */
[----:B-1----:R-:W-:Y:S02]  /*0440*/  FFMA R9, R12, R27, R9 ;  /* 0x0000001b0c097223 */ /* 0x002fe40000000009 */
[----:B------:R-:W0:Y:S02]  /*0450*/  LDS R12, [R3+0x580] ;  /* 0x00058000030c7984 */ /* 0x000e240000000800 */
[----:B---3--:R-:W-:Y:S02]  /*0460*/  FFMA R26, R24, R13, R9 ;  /* 0x0000000d181a7223 */ /* 0x008fe40000000009 */
[----:B------:R-:W-:Y:S04]  /*0470*/  LDS R27, [R3+0x600] ;  /* 0x00060000031b7984 */ /* 0x000fe80000000800 */
        /* <DEDUP_REMOVED lines=36> */
[----:B------:R-:W1:Y:S01]  /*06c0*/  LDS.128 R8, [R5+0x70] ;  /* 0x0000700005087984 */ /* 0x000e620000000c00 */
[----:B--2---:R-:W-:-:S03]  /*06d0*/  FFMA R25, R25, R14, R24 ;  /* 0x0000000e19197223 */ /* 0x004fc60000000018 */
[----:B------:R-:W2:Y:S04]  /*06e0*/  LDS R27, [R3+0xe80] ;  /* 0x000e8000031b7984 */ /* 0x000ea80000000800 */
[----:B------:R-:W3:Y:S04]  /*06f0*/  LDS R24, [R3+0xf00] ;  /* 0x000f000003187984 */ /* 0x000ee80000000800 */
[----:B------:R-:W4:Y:S01]  /*0700*/  LDS R14, [R3+0xf80] ;  /* 0x000f8000030e7984 */ /* 0x000f220000000800 */
[----:B------:R-:W-:Y:S01]  /*0710*/  IADD3 R16, PT, PT, R16, 0x1, RZ ;  /* 0x0000000110107810 */ /* 0x000fe20007ffe0ff */
[----:B------:R-:W-:Y:S03]  /*0720*/  BAR.SYNC.DEFER_BLOCKING 0x0 ;  /* 0x0000000000007b1d */ /* 0x000fe60000010000 */
[----:B------:R-:W-:Y:S01]  /*0730*/  ISETP.NE.AND P0, PT, R16, RZ, PT ;  /* 0x000000ff1000720c */ /* 0x000fe20003f05270 */
[----:B0-----:R-:W-:-:S04]  /*0740*/  FFMA R15, R12, R15, R25 ;  /* 0x0000000f0c0f7223 */ /* 0x001fc80000000019 */
[----:B-1----:R-:W-:-:S04]  /*0750*/  FFMA R8, R8, R13, R15 ;  /* 0x0000000d08087223 */ /* 0x002fc8000000000f */
[----:B--2---:R-:W-:-:S04]  /*0760*/  FFMA R9, R27, R9, R8 ;  /* 0x000000091b097223 */ /* 0x004fc80000000008 */
[----:B---3--:R-:W-:Y:S01]  /*0770*/  FFMA R9, R24, R10, R9 ;  /* 0x0000000a18097223 */ /* 0x008fe20000000009 */
[----:B------:R-:W-:Y:S02]  /*0780*/  IADD3 R18, PT, PT, R18, 0x20, RZ ;  /* 0x0000002012127810 */ /* 0x000fe40007ffe0ff */
[----:B------:R-:W-:Y:S01]  /*0790*/  IADD3 R7, PT, PT, R7, 0x20, RZ ;  /* 0x0000002007077810 */ /* 0x000fe20007ffe0ff */
[----:B----4-:R-:W-:Y:S01]  /*07a0*/  FFMA R25, R14, R11, R9 ;  /* 0x0000000b0e197223 */ /* 0x010fe20000000009 */
[----:B------:R-:W-:Y:S02]  /*07b0*/  IADD3 R19, PT, PT, R19, 0x20, RZ ;  /* 0x0000002013137810 */ /* 0x000fe40007ffe0ff */
[----:B------:R-:W-:Y:S01]  /*07c0*/  LEA R17, R6, R17, 0x5 ;  /* 0x0000001106117211 */ /* 0x000fe200078e28ff */
[----:B------:R-:W-:Y:S06]  /*07d0*/  @P0 BRA `(.L_x_1) ;  /* 0xfffffff800840947 */ /* 0x000fec000383ffff */
.L_x_0:
[----:B------:R-:W-:-:S04]  /*07e0*/  VIMNMX R3, PT, PT, R20, R21, !PT ;  /* 0x0000001514037248 */ /* 0x000fc80007fe0100 */
[----:B------:R-:W-:-:S13]  /*07f0*/  ISETP.GE.AND P0, PT, R3, R6, PT ;  /* 0x000000060300720c */ /* 0x000fda0003f06270 */
[----:B------:R-:W-:Y:S05]  /*0800*/  @P0 EXIT ;  /* 0x000000000000094d */ /* 0x000fea0003800000 */
[----:B------:R-:W0:Y:S01]  /*0810*/  LDC.64 R2, c[0x0][0x390] ;  /* 0x0000e400ff027b82 */ /* 0x000e220000000a00 */
[----:B------:R-:W-:-:S04]  /*0820*/  IMAD R21, R20, R6, R21 ;  /* 0x0000000614157224 */ /* 0x000fc800078e0215 */
[----:B0-----:R-:W-:-:S05]  /*0830*/  IMAD.WIDE R2, R21, 0x4, R2 ;  /* 0x0000000415027825 */ /* 0x001fca00078e0202 */
[----:B------:R-:W-:Y:S01]  /*0840*/  STG.E desc[UR8][R2.64], R25 ;  /* 0x0000001902007986 */ /* 0x000fe2000c101908 */
[----:B------:R-:W-:Y:S05]  /*0850*/  EXIT ;  /* 0x000000000000794d */ /* 0x000fea0003800000 */
.L_x_2:
[----:B------:R-:W-:-:S00]  /*0860*/  BRA `(.L_x_2) ;  /* 0xfffffffc00fc7947 */ /* 0x000fc0000383ffff */
[----:B------:R-:W-:-:S00]  /*0870*/  NOP ;  /* 0x0000000000007918 */ /* 0x000fc00000000000 */
        /* <DEDUP_REMOVED lines=8> */
.L_x_3:


//--------------------- .nv.shared._Z15BlockGemmKernelPKfS0_Pfi --------------------------
	.section	.nv.shared._Z15BlockGemmKernelPKfS0_Pfi,"aw",@nobits
	.sectionflags	@""
	.align	4
.nv.shared._Z15BlockGemmKernelPKfS0_Pfi:
	.zero		9216


//--------------------- .nv.shared.reserved.0     --------------------------
	.section	.nv.shared.reserved.0,"aw",@nobits
	.weak		__nv_reservedSMEM_offset_0_alias
	.size		__nv_reservedSMEM_offset_0_alias, 0, 64
	.other		__nv_reservedSMEM_offset_0_alias,@"STO_CUDA_RESERVED_SHARED STV_DEFAULT"
__nv_reservedSMEM_offset_0_alias:
	.zero		0
	.zero		64


//--------------------- .nv.constant0._Z15BlockGemmKernelPKfS0_Pfi --------------------------
	.section	.nv.constant0._Z15BlockGemmKernelPKfS0_Pfi,"a",@progbits
	.sectionflags	@""
	.align	4
.nv.constant0._Z15BlockGemmKernelPKfS0_Pfi:
	.zero		924


//--------------------- SYMBOLS --------------------------

	.type		.nv.reservedSmem.offset0,@object
	.size		.nv.reservedSmem.offset0,0x4
	.type		.nv.reservedSmem.cap,@object
	.size		.nv.reservedSmem.cap,0x4
